//
// Generated by NVIDIA NVVM Compiler
//
// Compiler Build ID: CL-36424714
// Cuda compilation tools, release 13.0, V13.0.88
// Based on NVVM 20.0.0
//

.version 9.0
.target sm_100
.address_size 64

	// .globl	_Z15initializeTablePii

.visible .entry _Z15initializeTablePii(
	.param .u64 .ptr .align 1 _Z15initializeTablePii_param_0,
	.param .u32 _Z15initializeTablePii_param_1
)
{
	.reg .pred 	%p<2>;
	.reg .b32 	%r<4>;
	.reg .b64 	%rd<5>;

	ld.param.u64 	%rd1, [_Z15initializeTablePii_param_0];
	ld.param.u32 	%r2, [_Z15initializeTablePii_param_1];
	mov.u32 	%r1, %tid.x;
	setp.ge.s32 	%p1, %r1, %r2;
	@%p1 bra 	$L__BB0_2;
	cvta.to.global.u64 	%rd2, %rd1;
	mul.lo.s32 	%r3, %r1, %r1;
	mul.wide.u32 	%rd3, %r1, 4;
	add.s64 	%rd4, %rd2, %rd3;
	st.global.u32 	[%rd4], %r3;
$L__BB0_2:
	ret;

}


// ===== COMPILED SASS (sm_100) =====

	.target	sm_100

	.elftype	@"ET_EXEC"


//--------------------- .note.nv.tkinfo           --------------------------
	.section	.note.nv.tkinfo,"",@"SHT_NOTE"
	.sectionflags	@"SHF_NOTE_NV_TKINFO"
	.tkinfo
        /*0018*/ 	.word	0x00000002
        /*0030*/ 	.string	""
        /*0030*/ 	.string	"ptxas"
        /*0030*/ 	.string	"Cuda compilation tools, release 13.0, V13.0.88"
        /*0030*/ 	.string	"Build cuda_13.0.r13.0/compiler.36424714_0"
        /*0030*/ 	.string	"-arch sm_100 -m 64 "



//--------------------- .note.nv.cuinfo           --------------------------
	.section	.note.nv.cuinfo,"",@"SHT_NOTE"
	.sectionflags	@"SHF_NOTE_NV_CUINFO"
        /*0018*/ 	.short	0x0002
        /*001a*/ 	.short	0x0064
        /*001c*/ 	.short	0x0082
	.zero		2


//--------------------- .nv.info                  --------------------------
	.section	.nv.info,"",@"SHT_CUDA_INFO"
	.align	4


	//----- nvinfo : EIATTR_REGCOUNT
	.align		4
        /*0000*/ 	.byte	0x04, 0x2f
        /*0002*/ 	.short	(.L_1 - .L_0)
	.align		4
.L_0:
        /*0004*/ 	.word	index@(_Z15initializeTablePii)
        /*0008*/ 	.word	0x0000000a


	//----- nvinfo : EIATTR_FRAME_SIZE
	.align		4
.L_1:
        /*000c*/ 	.byte	0x04, 0x11
        /*000e*/ 	.short	(.L_3 - .L_2)
	.align		4
.L_2:
        /*0010*/ 	.word	index@(_Z15initializeTablePii)
        /*0014*/ 	.word	0x00000000


	//----- nvinfo : EIATTR_MIN_STACK_SIZE
	.align		4
.L_3:
        /*0018*/ 	.byte	0x04, 0x12
        /*001a*/ 	.short	(.L_5 - .L_4)
	.align		4
.L_4:
        /*001c*/ 	.word	index@(_Z15initializeTablePii)
        /*0020*/ 	.word	0x00000000
.L_5:


//--------------------- .nv.compat                --------------------------
	.section	.nv.compat,"",@"SHT_CUDA_COMPAT_INFO"
	.align	4
        /*0000*/ 	.byte	0x02, 0x09, 0x00, 0x00, 0x02, 0x02, 0x01, 0x00, 0x02, 0x05, 0x05, 0x00, 0x03, 0x07, 0x01, 0x01
        /*0010*/ 	.byte	0x02, 0x03, 0x00, 0x00, 0x02, 0x06, 0x01, 0x00, 0x04, 0x0b, 0x08, 0x00, 0x09, 0x00, 0x00, 0x00
        /*0020*/ 	.byte	0x00, 0x00, 0x00, 0x00


//--------------------- .nv.info._Z15initializeTablePii --------------------------
	.section	.nv.info._Z15initializeTablePii,"",@"SHT_CUDA_INFO"
	.sectionflags	@""
	.align	4


	//----- nvinfo : EIATTR_CUDA_API_VERSION
	.align		4
        /*0000*/ 	.byte	0x04, 0x37
        /*0002*/ 	.short	(.L_7 - .L_6)
.L_6:
        /*0004*/ 	.word	0x00000082


	//----- nvinfo : EIATTR_KPARAM_INFO
	.align		4
.L_7:
        /*0008*/ 	.byte	0x04, 0x17
        /*000a*/ 	.short	(.L_9 - .L_8)
.L_8:
        /*000c*/ 	.word	0x00000000
        /*0010*/ 	.short	0x0001
        /*0012*/ 	.short	0x0008
        /*0014*/ 	.byte	0x00, 0xf0, 0x11, 0x00


	//----- nvinfo : EIATTR_KPARAM_INFO
	.align		4
.L_9:
        /*0018*/ 	.byte	0x04, 0x17
        /*001a*/ 	.short	(.L_11 - .L_10)
.L_10:
        /*001c*/ 	.word	0x00000000
        /*0020*/ 	.short	0x0000
        /*0022*/ 	.short	0x0000
        /*0024*/ 	.byte	0x00, 0xf5, 0x21, 0x00


	//----- nvinfo : EIATTR_SPARSE_MMA_MASK
	.align		4
.L_11:
        /*0028*/ 	.byte	0x03, 0x50
        /*002a*/ 	.short	0x0000


	//----- nvinfo : EIATTR_MAXREG_COUNT
	.align		4
        /*002c*/ 	.byte	0x03, 0x1b
        /*002e*/ 	.short	0x00ff


	//----- nvinfo : EIATTR_MERCURY_ISA_VERSION
	.align		4
        /*0030*/ 	.byte	0x03, 0x5f
        /*0032*/ 	.short	0x0101


	//----- nvinfo : EIATTR_VRC_CTA_INIT_COUNT
	.align		4
        /*0034*/ 	.byte	0x02, 0x4a
	.zero		1
	.zero		1


	//----- nvinfo : EIATTR_EXIT_INSTR_OFFSETS
	.align		4
        /*0038*/ 	.byte	0x04, 0x1c
        /*003a*/ 	.short	(.L_13 - .L_12)


	//   ....[0]....
.L_12:
        /*003c*/ 	.word	0x00000040


	//   ....[1]....
        /*0040*/ 	.word	0x000000a0


	//----- nvinfo : EIATTR_CBANK_PARAM_SIZE
	.align		4
.L_13:
        /*0044*/ 	.byte	0x03, 0x19
        /*0046*/ 	.short	0x000c


	//----- nvinfo : EIATTR_PARAM_CBANK
	.align		4
        /*0048*/ 	.byte	0x04, 0x0a
        /*004a*/ 	.short	(.L_15 - .L_14)
	.align		4
.L_14:
        /*004c*/ 	.word	index@(.nv.constant0._Z15initializeTablePii)
        /*0050*/ 	.short	0x0380
        /*0052*/ 	.short	0x000c


	//----- nvinfo : EIATTR_SW_WAR
	.align		4
.L_15:
        /*0054*/ 	.byte	0x04, 0x36
        /*0056*/ 	.short	(.L_17 - .L_16)
.L_16:
        /*0058*/ 	.word	0x00000008
.L_17:


//--------------------- .nv.callgraph             --------------------------
	.section	.nv.callgraph,"",@"SHT_CUDA_CALLGRAPH"
	.align	4
	.sectionentsize	8
	.align		4
        /*0000*/ 	.word	0x00000000
	.align		4
        /*0004*/ 	.word	0xffffffff
	.align		4
        /*0008*/ 	.word	0x00000000
	.align		4
        /*000c*/ 	.word	0xfffffffe
	.align		4
        /*0010*/ 	.word	0x00000000
	.align		4
        /*0014*/ 	.word	0xfffffffd
	.align		4
        /*0018*/ 	.word	0x00000000
	.align		4
        /*001c*/ 	.word	0xfffffffc


//--------------------- .text._Z15initializeTablePii --------------------------
	.section	.text._Z15initializeTablePii,"ax",@progbits
	.align	128
        .global         _Z15initializeTablePii
        .type           _Z15initializeTablePii,@function
        .size           _Z15initializeTablePii,(.L_x_1 - _Z15initializeTablePii)
        .other          _Z15initializeTablePii,@"STO_CUDA_ENTRY STV_DEFAULT"
_Z15initializeTablePii:
.text._Z15initializeTablePii:
[----:B------:R-:W-:Y:S01]  /*0000*/  LDC R1, c[0x0][0x37c] ;  /* 0x0000df00ff017b82 */ /* 0x000fe20000000800 */
[----:B------:R-:W0:Y:S01]  /*0010*/  S2R R7, SR_TID.X ;  /* 0x0000000000077919 */ /* 0x000e220000002100 */
[----:B------:R-:W0:Y:S02]  /*0020*/  LDCU UR4, c[0x0][0x388] ;  /* 0x00007100ff0477ac */ /* 0x000e240008000800 */
[----:B0-----:R-:W-:-:S13]  /*0030*/  ISETP.GE.AND P0, PT, R7, UR4, PT ;  /* 0x0000000407007c0c */ /* 0x001fda000bf06270 */
[----:B------:R-:W-:Y:S05]  /*0040*/  @P0 EXIT ;  /* 0x000000000000094d */ /* 0x000fea0003800000 */
[----:B------:R-:W0:Y:S01]  /*0050*/  LDC.64 R2, c[0x0][0x380] ;  /* 0x0000e000ff027b82 */ /* 0x000e220000000a00 */
[----:B------:R-:W1:Y:S01]  /*0060*/  LDCU.64 UR4, c[0x0][0x358] ;  /* 0x00006b00ff0477ac */ /* 0x000e620008000a00 */
[C---:B------:R-:W-:Y:S02]  /*0070*/  IMAD R5, R7.reuse, R7, RZ ;  /* 0x0000000707057224 */ /* 0x040fe400078e02ff */
[----:B0-----:R-:W-:-:S05]  /*0080*/  IMAD.WIDE.U32 R2, R7, 0x4, R2 ;  /* 0x0000000407027825 */ /* 0x001fca00078e0002 */
[----:B-1----:R-:W-:Y:S01]  /*0090*/  STG.E desc[UR4][R2.64], R5 ;  /* 0x0000000502007986 */ /* 0x002fe2000c101904 */
[----:B------:R-:W-:Y:S05]  /*00a0*/  EXIT ;  /* 0x000000000000794d */ /* 0x000fea0003800000 */
.L_x_0:
[----:B------:R-:W-:-:S00]  /*00b0*/  BRA `(.L_x_0) ;  /* 0xfffffffc00fc7947 */ /* 0x000fc0000383ffff */
[----:B------:R-:W-:-:S00]  /*00c0*/  NOP ;  /* 0x0000000000007918 */ /* 0x000fc00000000000 */
        /* <DEDUP_REMOVED lines=11> */
.L_x_1:


//--------------------- .nv.shared.reserved.0     --------------------------
	.section	.nv.shared.reserved.0,"aw",@nobits
	.weak		__nv_reservedSMEM_offset_0_alias
	.size		__nv_reservedSMEM_offset_0_alias, 0, 64
	.other		__nv_reservedSMEM_offset_0_alias,@"STO_CUDA_RESERVED_SHARED STV_DEFAULT"
__nv_reservedSMEM_offset_0_alias:
	.zero		0
	.zero		64


//--------------------- .nv.constant0._Z15initializeTablePii --------------------------
	.section	.nv.constant0._Z15initializeTablePii,"a",@progbits
	.sectionflags	@""
	.align	4
.nv.constant0._Z15initializeTablePii:
	.zero		908


//--------------------- SYMBOLS --------------------------

	.type		.nv.reservedSmem.offset0,@object
	.size		.nv.reservedSmem.offset0,0x4
